//
// Generated by NVIDIA NVVM Compiler
//
// Compiler Build ID: CL-36424714
// Cuda compilation tools, release 13.0, V13.0.88
// Based on NVVM 20.0.0
//

.version 9.0
.target sm_100
.address_size 64

	// .globl	default_function_kernel0
// _ZZ24default_function_kernel0E7share_a has been demoted
// _ZZ24default_function_kernel0E7share_b has been demoted

.visible .entry default_function_kernel0(
	.param .u64 .ptr .align 1 default_function_kernel0_param_0,
	.param .u64 .ptr .align 1 default_function_kernel0_param_1,
	.param .u64 .ptr .align 1 default_function_kernel0_param_2
)
{
	.reg .pred 	%p<48>;
	.reg .b32 	%r<127>;
	.reg .b32 	%f<74>;
	.reg .b64 	%rd<78>;
	// demoted variable
	.shared .align 4 .b8 _ZZ24default_function_kernel0E7share_a[1024];
	// demoted variable
	.shared .align 4 .b8 _ZZ24default_function_kernel0E7share_b[3072];
	ld.param.u64 	%rd5, [default_function_kernel0_param_0];
	ld.param.u64 	%rd6, [default_function_kernel0_param_1];
	ld.param.u64 	%rd4, [default_function_kernel0_param_2];
	cvta.to.global.u64 	%rd1, %rd6;
	cvta.to.global.u64 	%rd7, %rd5;
	mov.u32 	%r20, %ctaid.x;
	shl.b32 	%r21, %r20, 12;
	mov.u32 	%r1, %tid.x;
	shr.u32 	%r2, %r1, 5;
	and.b32  	%r3, %r1, 31;
	shr.u32 	%r4, %r1, 4;
	and.b32  	%r5, %r1, 15;
	mul.wide.u32 	%rd8, %r1, 4;
	add.s64 	%rd9, %rd7, %rd8;
	ld.global.nc.f32 	%f9, [%rd9];
	shl.b32 	%r22, %r1, 2;
	mov.u32 	%r23, _ZZ24default_function_kernel0E7share_a;
	add.s32 	%r24, %r23, %r22;
	st.shared.f32 	[%r24], %f9;
	setp.gt.u32 	%p1, %r1, 511;
	shl.b32 	%r6, %r20, 4;
	or.b32  	%r7, %r3, %r21;
	@%p1 bra 	$L__BB0_5;
	add.s32 	%r8, %r6, %r2;
	setp.gt.u32 	%p2, %r8, 3796;
	shl.b32 	%r25, %r2, 8;
	add.s32 	%r26, %r7, %r25;
	mul.wide.s32 	%rd10, %r26, 4;
	add.s64 	%rd2, %rd1, %rd10;
	mad.lo.s32 	%r27, %r2, 48, %r3;
	shl.b32 	%r28, %r27, 2;
	mov.u32 	%r29, _ZZ24default_function_kernel0E7share_b;
	add.s32 	%r9, %r29, %r28;
	@%p2 bra 	$L__BB0_3;
	ld.global.nc.f32 	%f10, [%rd2];
	st.shared.f32 	[%r9], %f10;
$L__BB0_3:
	setp.gt.u32 	%p3, %r1, 255;
	add.s32 	%r30, %r8, 8;
	setp.gt.u32 	%p4, %r30, 3796;
	or.pred  	%p5, %p3, %p4;
	@%p5 bra 	$L__BB0_5;
	ld.global.nc.f32 	%f11, [%rd2+8192];
	st.shared.f32 	[%r9+1536], %f11;
$L__BB0_5:
	setp.gt.u32 	%p6, %r1, 511;
	bar.sync 	0;
	shl.b32 	%r31, %r5, 2;
	add.s32 	%r10, %r23, %r31;
	ld.shared.f32 	%f12, [%r10];
	mul.lo.s32 	%r33, %r4, 48;
	or.b32  	%r34, %r5, %r33;
	shl.b32 	%r35, %r34, 2;
	mov.u32 	%r36, _ZZ24default_function_kernel0E7share_b;
	add.s32 	%r11, %r36, %r35;
	ld.shared.f32 	%f13, [%r11];
	fma.rn.f32 	%f14, %f12, %f13, 0f00000000;
	ld.shared.f32 	%f15, [%r10+64];
	ld.shared.f32 	%f16, [%r11+64];
	fma.rn.f32 	%f1, %f15, %f16, %f14;
	bar.sync 	0;
	@%p6 bra 	$L__BB0_10;
	add.s32 	%r12, %r6, %r2;
	setp.gt.u32 	%p7, %r12, 3796;
	shl.b32 	%r37, %r2, 8;
	cvt.u64.u32 	%rd11, %r37;
	cvt.s64.s32 	%rd12, %r7;
	add.s64 	%rd13, %rd12, %rd11;
	shl.b64 	%rd14, %rd13, 2;
	add.s64 	%rd3, %rd1, %rd14;
	@%p7 bra 	$L__BB0_8;
	ld.global.nc.f32 	%f17, [%rd3+128];
	mad.lo.s32 	%r38, %r2, 48, %r3;
	shl.b32 	%r39, %r38, 2;
	add.s32 	%r41, %r36, %r39;
	st.shared.f32 	[%r41], %f17;
$L__BB0_8:
	setp.gt.u32 	%p8, %r1, 255;
	add.s32 	%r42, %r12, 8;
	setp.gt.u32 	%p9, %r42, 3796;
	or.pred  	%p10, %p8, %p9;
	@%p10 bra 	$L__BB0_10;
	ld.global.nc.f32 	%f18, [%rd3+8320];
	mad.lo.s32 	%r43, %r2, 48, %r3;
	shl.b32 	%r44, %r43, 2;
	add.s32 	%r46, %r44, %r36;
	st.shared.f32 	[%r46+1536], %f18;
$L__BB0_10:
	setp.gt.u32 	%p11, %r1, 511;
	bar.sync 	0;
	ld.shared.f32 	%f19, [%r10+128];
	ld.shared.f32 	%f20, [%r11];
	fma.rn.f32 	%f21, %f19, %f20, %f1;
	ld.shared.f32 	%f22, [%r10+192];
	ld.shared.f32 	%f23, [%r11+64];
	fma.rn.f32 	%f2, %f22, %f23, %f21;
	bar.sync 	0;
	@%p11 bra 	$L__BB0_15;
	add.s32 	%r13, %r6, %r2;
	setp.gt.u32 	%p12, %r13, 3796;
	@%p12 bra 	$L__BB0_13;
	shl.b32 	%r47, %r2, 8;
	cvt.u64.u32 	%rd15, %r47;
	cvt.s64.s32 	%rd16, %r7;
	add.s64 	%rd17, %rd16, %rd15;
	shl.b64 	%rd18, %rd17, 2;
	add.s64 	%rd19, %rd1, %rd18;
	ld.global.nc.f32 	%f24, [%rd19+256];
	mad.lo.s32 	%r48, %r2, 48, %r3;
	shl.b32 	%r49, %r48, 2;
	add.s32 	%r51, %r36, %r49;
	st.shared.f32 	[%r51], %f24;
$L__BB0_13:
	setp.gt.u32 	%p13, %r1, 255;
	add.s32 	%r52, %r13, 8;
	setp.gt.u32 	%p14, %r52, 3796;
	or.pred  	%p15, %p13, %p14;
	@%p15 bra 	$L__BB0_15;
	add.s32 	%r53, %r2, 8;
	shl.b32 	%r54, %r53, 8;
	cvt.u64.u32 	%rd20, %r54;
	cvt.s64.s32 	%rd21, %r7;
	add.s64 	%rd22, %rd21, %rd20;
	shl.b64 	%rd23, %rd22, 2;
	add.s64 	%rd24, %rd1, %rd23;
	ld.global.nc.f32 	%f25, [%rd24+256];
	mad.lo.s32 	%r55, %r53, 48, %r3;
	shl.b32 	%r56, %r55, 2;
	add.s32 	%r58, %r36, %r56;
	st.shared.f32 	[%r58], %f25;
$L__BB0_15:
	setp.gt.u32 	%p16, %r1, 511;
	bar.sync 	0;
	ld.shared.f32 	%f26, [%r10+256];
	ld.shared.f32 	%f27, [%r11];
	fma.rn.f32 	%f28, %f26, %f27, %f2;
	ld.shared.f32 	%f29, [%r10+320];
	ld.shared.f32 	%f30, [%r11+64];
	fma.rn.f32 	%f3, %f29, %f30, %f28;
	bar.sync 	0;
	@%p16 bra 	$L__BB0_20;
	add.s32 	%r14, %r6, %r2;
	setp.gt.u32 	%p17, %r14, 3796;
	@%p17 bra 	$L__BB0_18;
	shl.b32 	%r59, %r2, 8;
	cvt.u64.u32 	%rd25, %r59;
	cvt.s64.s32 	%rd26, %r7;
	add.s64 	%rd27, %rd26, %rd25;
	shl.b64 	%rd28, %rd27, 2;
	add.s64 	%rd29, %rd1, %rd28;
	ld.global.nc.f32 	%f31, [%rd29+384];
	mad.lo.s32 	%r60, %r2, 48, %r3;
	shl.b32 	%r61, %r60, 2;
	add.s32 	%r63, %r36, %r61;
	st.shared.f32 	[%r63], %f31;
$L__BB0_18:
	setp.gt.u32 	%p18, %r1, 255;
	add.s32 	%r64, %r14, 8;
	setp.gt.u32 	%p19, %r64, 3796;
	or.pred  	%p20, %p18, %p19;
	@%p20 bra 	$L__BB0_20;
	add.s32 	%r65, %r2, 8;
	shl.b32 	%r66, %r65, 8;
	cvt.u64.u32 	%rd30, %r66;
	cvt.s64.s32 	%rd31, %r7;
	add.s64 	%rd32, %rd31, %rd30;
	shl.b64 	%rd33, %rd32, 2;
	add.s64 	%rd34, %rd1, %rd33;
	ld.global.nc.f32 	%f32, [%rd34+384];
	mad.lo.s32 	%r67, %r65, 48, %r3;
	shl.b32 	%r68, %r67, 2;
	add.s32 	%r70, %r36, %r68;
	st.shared.f32 	[%r70], %f32;
$L__BB0_20:
	setp.gt.u32 	%p21, %r1, 511;
	bar.sync 	0;
	ld.shared.f32 	%f33, [%r10+384];
	ld.shared.f32 	%f34, [%r11];
	fma.rn.f32 	%f35, %f33, %f34, %f3;
	ld.shared.f32 	%f36, [%r10+448];
	ld.shared.f32 	%f37, [%r11+64];
	fma.rn.f32 	%f4, %f36, %f37, %f35;
	bar.sync 	0;
	@%p21 bra 	$L__BB0_25;
	add.s32 	%r15, %r6, %r2;
	setp.gt.u32 	%p22, %r15, 3796;
	@%p22 bra 	$L__BB0_23;
	shl.b32 	%r71, %r2, 8;
	cvt.u64.u32 	%rd35, %r71;
	cvt.s64.s32 	%rd36, %r7;
	add.s64 	%rd37, %rd36, %rd35;
	shl.b64 	%rd38, %rd37, 2;
	add.s64 	%rd39, %rd1, %rd38;
	ld.global.nc.f32 	%f38, [%rd39+512];
	mad.lo.s32 	%r72, %r2, 48, %r3;
	shl.b32 	%r73, %r72, 2;
	add.s32 	%r75, %r36, %r73;
	st.shared.f32 	[%r75], %f38;
$L__BB0_23:
	setp.gt.u32 	%p23, %r1, 255;
	add.s32 	%r76, %r15, 8;
	setp.gt.u32 	%p24, %r76, 3796;
	or.pred  	%p25, %p23, %p24;
	@%p25 bra 	$L__BB0_25;
	add.s32 	%r77, %r2, 8;
	shl.b32 	%r78, %r77, 8;
	cvt.u64.u32 	%rd40, %r78;
	cvt.s64.s32 	%rd41, %r7;
	add.s64 	%rd42, %rd41, %rd40;
	shl.b64 	%rd43, %rd42, 2;
	add.s64 	%rd44, %rd1, %rd43;
	ld.global.nc.f32 	%f39, [%rd44+512];
	mad.lo.s32 	%r79, %r77, 48, %r3;
	shl.b32 	%r80, %r79, 2;
	add.s32 	%r82, %r36, %r80;
	st.shared.f32 	[%r82], %f39;
$L__BB0_25:
	setp.gt.u32 	%p26, %r1, 511;
	bar.sync 	0;
	ld.shared.f32 	%f40, [%r10+512];
	ld.shared.f32 	%f41, [%r11];
	fma.rn.f32 	%f42, %f40, %f41, %f4;
	ld.shared.f32 	%f43, [%r10+576];
	ld.shared.f32 	%f44, [%r11+64];
	fma.rn.f32 	%f5, %f43, %f44, %f42;
	bar.sync 	0;
	@%p26 bra 	$L__BB0_30;
	add.s32 	%r16, %r6, %r2;
	setp.gt.u32 	%p27, %r16, 3796;
	@%p27 bra 	$L__BB0_28;
	shl.b32 	%r83, %r2, 8;
	cvt.u64.u32 	%rd45, %r83;
	cvt.s64.s32 	%rd46, %r7;
	add.s64 	%rd47, %rd46, %rd45;
	shl.b64 	%rd48, %rd47, 2;
	add.s64 	%rd49, %rd1, %rd48;
	ld.global.nc.f32 	%f45, [%rd49+640];
	mad.lo.s32 	%r84, %r2, 48, %r3;
	shl.b32 	%r85, %r84, 2;
	add.s32 	%r87, %r36, %r85;
	st.shared.f32 	[%r87], %f45;
$L__BB0_28:
	setp.gt.u32 	%p28, %r1, 255;
	add.s32 	%r88, %r16, 8;
	setp.gt.u32 	%p29, %r88, 3796;
	or.pred  	%p30, %p28, %p29;
	@%p30 bra 	$L__BB0_30;
	add.s32 	%r89, %r2, 8;
	shl.b32 	%r90, %r89, 8;
	cvt.u64.u32 	%rd50, %r90;
	cvt.s64.s32 	%rd51, %r7;
	add.s64 	%rd52, %rd51, %rd50;
	shl.b64 	%rd53, %rd52, 2;
	add.s64 	%rd54, %rd1, %rd53;
	ld.global.nc.f32 	%f46, [%rd54+640];
	mad.lo.s32 	%r91, %r89, 48, %r3;
	shl.b32 	%r92, %r91, 2;
	add.s32 	%r94, %r36, %r92;
	st.shared.f32 	[%r94], %f46;
$L__BB0_30:
	setp.gt.u32 	%p31, %r1, 511;
	bar.sync 	0;
	ld.shared.f32 	%f47, [%r10+640];
	ld.shared.f32 	%f48, [%r11];
	fma.rn.f32 	%f49, %f47, %f48, %f5;
	ld.shared.f32 	%f50, [%r10+704];
	ld.shared.f32 	%f51, [%r11+64];
	fma.rn.f32 	%f6, %f50, %f51, %f49;
	bar.sync 	0;
	@%p31 bra 	$L__BB0_35;
	add.s32 	%r17, %r6, %r2;
	setp.gt.u32 	%p32, %r17, 3796;
	@%p32 bra 	$L__BB0_33;
	shl.b32 	%r95, %r2, 8;
	cvt.u64.u32 	%rd55, %r95;
	cvt.s64.s32 	%rd56, %r7;
	add.s64 	%rd57, %rd56, %rd55;
	shl.b64 	%rd58, %rd57, 2;
	add.s64 	%rd59, %rd1, %rd58;
	ld.global.nc.f32 	%f52, [%rd59+768];
	mad.lo.s32 	%r96, %r2, 48, %r3;
	shl.b32 	%r97, %r96, 2;
	add.s32 	%r99, %r36, %r97;
	st.shared.f32 	[%r99], %f52;
$L__BB0_33:
	setp.gt.u32 	%p33, %r1, 255;
	add.s32 	%r100, %r17, 8;
	setp.gt.u32 	%p34, %r100, 3796;
	or.pred  	%p35, %p33, %p34;
	@%p35 bra 	$L__BB0_35;
	add.s32 	%r101, %r2, 8;
	shl.b32 	%r102, %r101, 8;
	cvt.u64.u32 	%rd60, %r102;
	cvt.s64.s32 	%rd61, %r7;
	add.s64 	%rd62, %rd61, %rd60;
	shl.b64 	%rd63, %rd62, 2;
	add.s64 	%rd64, %rd1, %rd63;
	ld.global.nc.f32 	%f53, [%rd64+768];
	mad.lo.s32 	%r103, %r101, 48, %r3;
	shl.b32 	%r104, %r103, 2;
	add.s32 	%r106, %r36, %r104;
	st.shared.f32 	[%r106], %f53;
$L__BB0_35:
	setp.gt.u32 	%p36, %r1, 511;
	bar.sync 	0;
	ld.shared.f32 	%f54, [%r10+768];
	ld.shared.f32 	%f55, [%r11];
	fma.rn.f32 	%f56, %f54, %f55, %f6;
	ld.shared.f32 	%f57, [%r10+832];
	ld.shared.f32 	%f58, [%r11+64];
	fma.rn.f32 	%f7, %f57, %f58, %f56;
	bar.sync 	0;
	@%p36 bra 	$L__BB0_40;
	add.s32 	%r18, %r6, %r2;
	setp.gt.u32 	%p37, %r18, 3796;
	@%p37 bra 	$L__BB0_38;
	shl.b32 	%r107, %r2, 8;
	cvt.u64.u32 	%rd65, %r107;
	cvt.s64.s32 	%rd66, %r7;
	add.s64 	%rd67, %rd66, %rd65;
	shl.b64 	%rd68, %rd67, 2;
	add.s64 	%rd69, %rd1, %rd68;
	ld.global.nc.f32 	%f59, [%rd69+896];
	mad.lo.s32 	%r108, %r2, 48, %r3;
	shl.b32 	%r109, %r108, 2;
	add.s32 	%r111, %r36, %r109;
	st.shared.f32 	[%r111], %f59;
$L__BB0_38:
	setp.gt.u32 	%p38, %r1, 255;
	add.s32 	%r112, %r18, 8;
	setp.gt.u32 	%p39, %r112, 3796;
	or.pred  	%p40, %p38, %p39;
	@%p40 bra 	$L__BB0_40;
	add.s32 	%r113, %r2, 8;
	shl.b32 	%r114, %r113, 8;
	cvt.u64.u32 	%rd70, %r114;
	cvt.s64.s32 	%rd71, %r7;
	add.s64 	%rd72, %rd71, %rd70;
	shl.b64 	%rd73, %rd72, 2;
	add.s64 	%rd74, %rd1, %rd73;
	ld.global.nc.f32 	%f60, [%rd74+896];
	mad.lo.s32 	%r115, %r113, 48, %r3;
	shl.b32 	%r116, %r115, 2;
	add.s32 	%r118, %r36, %r116;
	st.shared.f32 	[%r118], %f60;
$L__BB0_40:
	bar.sync 	0;
	ld.shared.f32 	%f61, [%r10+896];
	ld.shared.f32 	%f62, [%r11];
	fma.rn.f32 	%f63, %f61, %f62, %f7;
	ld.shared.f32 	%f64, [%r10+960];
	ld.shared.f32 	%f65, [%r11+64];
	fma.rn.f32 	%f66, %f64, %f65, %f63;
	bar.sync 	0;
	mov.b32 	%r119, %f66;
	shfl.sync.bfly.b32	%r120|%p41, %r119, 8, 31, -1;
	mov.b32 	%f67, %r120;
	add.f32 	%f68, %f66, %f67;
	mov.b32 	%r121, %f68;
	shfl.sync.bfly.b32	%r122|%p42, %r121, 4, 31, -1;
	mov.b32 	%f69, %r122;
	add.f32 	%f70, %f68, %f69;
	mov.b32 	%r123, %f70;
	shfl.sync.bfly.b32	%r124|%p43, %r123, 2, 31, -1;
	mov.b32 	%f71, %r124;
	add.f32 	%f72, %f70, %f71;
	mov.b32 	%r125, %f72;
	shfl.sync.bfly.b32	%r126|%p44, %r125, 1, 31, -1;
	mov.b32 	%f73, %r126;
	add.f32 	%f8, %f72, %f73;
	setp.ne.s32 	%p45, %r5, 0;
	add.s32 	%r19, %r6, %r4;
	setp.gt.u32 	%p46, %r19, 3796;
	or.pred  	%p47, %p45, %p46;
	@%p47 bra 	$L__BB0_42;
	cvta.to.global.u64 	%rd75, %rd4;
	mul.wide.u32 	%rd76, %r19, 4;
	add.s64 	%rd77, %rd75, %rd76;
	st.global.f32 	[%rd77], %f8;
$L__BB0_42:
	ret;

}


// ===== COMPILED SASS (sm_100) =====

	.target	sm_100

	.elftype	@"ET_EXEC"


//--------------------- .note.nv.tkinfo           --------------------------
	.section	.note.nv.tkinfo,"",@"SHT_NOTE"
	.sectionflags	@"SHF_NOTE_NV_TKINFO"
	.tkinfo
        /*0018*/ 	.word	0x00000002
        /*0030*/ 	.string	""
        /*0030*/ 	.string	"ptxas"
        /*0030*/ 	.string	"Cuda compilation tools, release 13.0, V13.0.88"
        /*0030*/ 	.string	"Build cuda_13.0.r13.0/compiler.36424714_0"
        /*0030*/ 	.string	"-arch sm_100 -m 64 "



//--------------------- .note.nv.cuinfo           --------------------------
	.section	.note.nv.cuinfo,"",@"SHT_NOTE"
	.sectionflags	@"SHF_NOTE_NV_CUINFO"
        /*0018*/ 	.short	0x0002
        /*001a*/ 	.short	0x0064
        /*001c*/ 	.short	0x0082
	.zero		2


//--------------------- .nv.info                  --------------------------
	.section	.nv.info,"",@"SHT_CUDA_INFO"
	.align	4


	//----- nvinfo : EIATTR_REGCOUNT
	.align		4
        /*0000*/ 	.byte	0x04, 0x2f
        /*0002*/ 	.short	(.L_1 - .L_0)
	.align		4
.L_0:
        /*0004*/ 	.word	index@(default_function_kernel0)
        /*0008*/ 	.word	0x0000001d


	//----- nvinfo : EIATTR_FRAME_SIZE
	.align		4
.L_1:
        /*000c*/ 	.byte	0x04, 0x11
        /*000e*/ 	.short	(.L_3 - .L_2)
	.align		4
.L_2:
        /*0010*/ 	.word	index@(default_function_kernel0)
        /*0014*/ 	.word	0x00000000


	//----- nvinfo : EIATTR_MIN_STACK_SIZE
	.align		4
.L_3:
        /*0018*/ 	.byte	0x04, 0x12
        /*001a*/ 	.short	(.L_5 - .L_4)
	.align		4
.L_4:
        /*001c*/ 	.word	index@(default_function_kernel0)
        /*0020*/ 	.word	0x00000000
.L_5:


//--------------------- .nv.compat                --------------------------
	.section	.nv.compat,"",@"SHT_CUDA_COMPAT_INFO"
	.align	4
        /*0000*/ 	.byte	0x02, 0x09, 0x00, 0x00, 0x02, 0x02, 0x01, 0x00, 0x02, 0x05, 0x05, 0x00, 0x03, 0x07, 0x01, 0x01
        /*0010*/ 	.byte	0x02, 0x03, 0x00, 0x00, 0x02, 0x06, 0x01, 0x00, 0x04, 0x0b, 0x08, 0x00, 0x09, 0x00, 0x00, 0x00
        /*0020*/ 	.byte	0x00, 0x00, 0x00, 0x00


//--------------------- .nv.info.default_function_kernel0 --------------------------
	.section	.nv.info.default_function_kernel0,"",@"SHT_CUDA_INFO"
	.sectionflags	@""
	.align	4


	//----- nvinfo : EIATTR_CUDA_API_VERSION
	.align		4
        /*0000*/ 	.byte	0x04, 0x37
        /*0002*/ 	.short	(.L_7 - .L_6)
.L_6:
        /*0004*/ 	.word	0x00000082


	//----- nvinfo : EIATTR_KPARAM_INFO
	.align		4
.L_7:
        /*0008*/ 	.byte	0x04, 0x17
        /*000a*/ 	.short	(.L_9 - .L_8)
.L_8:
        /*000c*/ 	.word	0x00000000
        /*0010*/ 	.short	0x0002
        /*0012*/ 	.short	0x0010
        /*0014*/ 	.byte	0x00, 0xf5, 0x21, 0x00


	//----- nvinfo : EIATTR_KPARAM_INFO
	.align		4
.L_9:
        /*0018*/ 	.byte	0x04, 0x17
        /*001a*/ 	.short	(.L_11 - .L_10)
.L_10:
        /*001c*/ 	.word	0x00000000
        /*0020*/ 	.short	0x0001
        /*0022*/ 	.short	0x0008
        /*0024*/ 	.byte	0x00, 0xf5, 0x21, 0x00


	//----- nvinfo : EIATTR_KPARAM_INFO
	.align		4
.L_11:
        /*0028*/ 	.byte	0x04, 0x17
        /*002a*/ 	.short	(.L_13 - .L_12)
.L_12:
        /*002c*/ 	.word	0x00000000
        /*0030*/ 	.short	0x0000
        /*0032*/ 	.short	0x0000
        /*0034*/ 	.byte	0x00, 0xf5, 0x21, 0x00


	//----- nvinfo : EIATTR_SPARSE_MMA_MASK
	.align		4
.L_13:
        /*0038*/ 	.byte	0x03, 0x50
        /*003a*/ 	.short	0x0000


	//----- nvinfo : EIATTR_MAXREG_COUNT
	.align		4
        /*003c*/ 	.byte	0x03, 0x1b
        /*003e*/ 	.short	0x00ff


	//----- nvinfo : EIATTR_NUM_BARRIERS
	.align		4
        /*0040*/ 	.byte	0x02, 0x4c
        /*0042*/ 	.byte	0x01
	.zero		1


	//----- nvinfo : EIATTR_MERCURY_ISA_VERSION
	.align		4
        /*0044*/ 	.byte	0x03, 0x5f
        /*0046*/ 	.short	0x0101


	//----- nvinfo : EIATTR_COOP_GROUP_MASK_REGIDS
	.align		4
        /*0048*/ 	.byte	0x04, 0x29
        /*004a*/ 	.short	(.L_15 - .L_14)


	//   ....[0]....
.L_14:
        /*004c*/ 	.word	0xffffffff


	//   ....[1]....
        /*0050*/ 	.word	0xffffffff


	//   ....[2]....
        /*0054*/ 	.word	0xffffffff


	//   ....[3]....
        /*0058*/ 	.word	0xffffffff


	//----- nvinfo : EIATTR_COOP_GROUP_INSTR_OFFSETS
	.align		4
.L_15:
        /*005c*/ 	.byte	0x04, 0x28
        /*005e*/ 	.short	(.L_17 - .L_16)


	//   ....[0]....
.L_16:
        /*0060*/ 	.word	0x00001230


	//   ....[1]....
        /*0064*/ 	.word	0x00001250


	//   ....[2]....
        /*0068*/ 	.word	0x00001270


	//   ....[3]....
        /*006c*/ 	.word	0x00001290


	//----- nvinfo : EIATTR_VRC_CTA_INIT_COUNT
	.align		4
.L_17:
        /*0070*/ 	.byte	0x02, 0x4a
	.zero		1
	.zero		1


	//----- nvinfo : EIATTR_EXIT_INSTR_OFFSETS
	.align		4
        /*0074*/ 	.byte	0x04, 0x1c
        /*0076*/ 	.short	(.L_19 - .L_18)


	//   ....[0]....
.L_18:
        /*0078*/ 	.word	0x000012b0


	//   ....[1]....
        /*007c*/ 	.word	0x00001300


	//----- nvinfo : EIATTR_CRS_STACK_SIZE
	.align		4
.L_19:
        /*0080*/ 	.byte	0x04, 0x1e
        /*0082*/ 	.short	(.L_21 - .L_20)
.L_20:
        /*0084*/ 	.word	0x00000000


	//----- nvinfo : EIATTR_CBANK_PARAM_SIZE
	.align		4
.L_21:
        /*0088*/ 	.byte	0x03, 0x19
        /*008a*/ 	.short	0x0018


	//----- nvinfo : EIATTR_PARAM_CBANK
	.align		4
        /*008c*/ 	.byte	0x04, 0x0a
        /*008e*/ 	.short	(.L_23 - .L_22)
	.align		4
.L_22:
        /*0090*/ 	.word	index@(.nv.constant0.default_function_kernel0)
        /*0094*/ 	.short	0x0380
        /*0096*/ 	.short	0x0018


	//----- nvinfo : EIATTR_SW_WAR
	.align		4
.L_23:
        /*0098*/ 	.byte	0x04, 0x36
        /*009a*/ 	.short	(.L_25 - .L_24)
.L_24:
        /*009c*/ 	.word	0x00000008
.L_25:


//--------------------- .nv.callgraph             --------------------------
	.section	.nv.callgraph,"",@"SHT_CUDA_CALLGRAPH"
	.align	4
	.sectionentsize	8
	.align		4
        /*0000*/ 	.word	0x00000000
	.align		4
        /*0004*/ 	.word	0xffffffff
	.align		4
        /*0008*/ 	.word	0x00000000
	.align		4
        /*000c*/ 	.word	0xfffffffe
	.align		4
        /*0010*/ 	.word	0x00000000
	.align		4
        /*0014*/ 	.word	0xfffffffd
	.align		4
        /*0018*/ 	.word	0x00000000
	.align		4
        /*001c*/ 	.word	0xfffffffc


//--------------------- .text.default_function_kernel0 --------------------------
	.section	.text.default_function_kernel0,"ax",@progbits
	.align	128
        .global         default_function_kernel0
        .type           default_function_kernel0,@function
        .size           default_function_kernel0,(.L_x_17 - default_function_kernel0)
        .other          default_function_kernel0,@"STO_CUDA_ENTRY STV_DEFAULT"
default_function_kernel0:
.text.default_function_kernel0:
[----:B------:R-:W-:Y:S01]  /*0000*/  LDC R1, c[0x0][0x37c] ;  /* 0x0000df00ff017b82 */ /* 0x000fe20000000800 */
[----:B------:R-:W0:Y:S07]  /*0010*/  S2R R18, SR_TID.X ;  /* 0x0000000000127919 */ /* 0x000e2e0000002100 */
[----:B------:R-:W0:Y:S01]  /*0020*/  LDC.64 R2, c[0x0][0x380] ;  /* 0x0000e000ff027b82 */ /* 0x000e220000000a00 */
[----:B------:R-:W1:Y:S01]  /*0030*/  LDCU.64 UR8, c[0x0][0x358] ;  /* 0x00006b00ff0877ac */ /* 0x000e620008000a00 */
[----:B0-----:R-:W-:-:S06]  /*0040*/  IMAD.WIDE.U32 R2, R18, 0x4, R2 ;  /* 0x0000000412027825 */ /* 0x001fcc00078e0002 */
[----:B-1----:R-:W2:Y:S01]  /*0050*/  LDG.E.CONSTANT R2, desc[UR8][R2.64] ;  /* 0x0000000802027981 */ /* 0x002ea2000c1e9900 */
[----:B------:R-:W0:Y:S01]  /*0060*/  S2UR UR6, SR_CgaCtaId ;  /* 0x00000000000679c3 */ /* 0x000e220000008800 */
[----:B------:R-:W-:Y:S01]  /*0070*/  UMOV UR4, 0x400 ;  /* 0x0000040000047882 */ /* 0x000fe20000000000 */
[C---:B------:R-:W-:Y:S01]  /*0080*/  ISETP.GT.U32.AND P1, PT, R18.reuse, 0x1ff, PT ;  /* 0x000001ff1200780c */ /* 0x040fe20003f24070 */
[----:B------:R-:W1:Y:S01]  /*0090*/  S2R R11, SR_CTAID.X ;  /* 0x00000000000b7919 */ /* 0x000e620000002500 */
[C---:B------:R-:W-:Y:S01]  /*00a0*/  LOP3.LUT R9, R18.reuse, 0x1f, RZ, 0xc0, !PT ;  /* 0x0000001f12097812 */ /* 0x040fe200078ec0ff */
[----:B------:R-:W-:Y:S01]  /*00b0*/  BSSY.RECONVERGENT B0, `(.L_x_0) ;  /* 0x0000019000007945 */ /* 0x000fe20003800200 */
[--C-:B------:R-:W-:Y:S02]  /*00c0*/  SHF.R.U32.HI R8, RZ, 0x5, R18.reuse ;  /* 0x00000005ff087819 */ /* 0x100fe40000011612 */
[----:B------:R-:W-:Y:S02]  /*00d0*/  SHF.R.U32.HI R7, RZ, 0x4, R18 ;  /* 0x00000004ff077819 */ /* 0x000fe40000011612 */
[----:B------:R-:W-:Y:S01]  /*00e0*/  LOP3.LUT R6, R18, 0xf, RZ, 0xc0, !PT ;  /* 0x0000000f12067812 */ /* 0x000fe200078ec0ff */
[----:B0-----:R-:W-:-:S06]  /*00f0*/  ULEA UR7, UR6, UR4, 0x18 ;  /* 0x0000000406077291 */ /* 0x001fcc000f8ec0ff */
[----:B------:R-:W-:Y:S01]  /*0100*/  LEA R5, R18, UR7, 0x2 ;  /* 0x0000000712057c11 */ /* 0x000fe2000f8e10ff */
[----:B-1----:R-:W-:-:S04]  /*0110*/  IMAD R17, R11, 0x1000, R9 ;  /* 0x000010000b117824 */ /* 0x002fc800078e0209 */
[----:B--2---:R0:W-:Y:S01]  /*0120*/  STS [R5], R2 ;  /* 0x0000000205007388 */ /* 0x0041e20000000800 */
[----:B------:R-:W-:Y:S05]  /*0130*/  @P1 BRA `(.L_x_1) ;  /* 0x0000000000401947 */ /* 0x000fea0003800000 */
[----:B0-----:R-:W0:Y:S01]  /*0140*/  LDC.64 R2, c[0x0][0x388] ;  /* 0x0000e200ff027b82 */ /* 0x001e220000000a00 */
[----:B------:R-:W-:Y:S02]  /*0150*/  IMAD R0, R11, 0x10, R8 ;  /* 0x000000100b007824 */ /* 0x000fe400078e0208 */
[----:B------:R-:W-:Y:S02]  /*0160*/  IMAD R5, R8, 0x100, R17 ;  /* 0x0000010008057824 */ /* 0x000fe400078e0211 */
[C---:B------:R-:W-:Y:S01]  /*0170*/  VIADD R4, R0.reuse, 0x8 ;  /* 0x0000000800047836 */ /* 0x040fe20000000000 */
[----:B------:R-:W-:-:S04]  /*0180*/  ISETP.GT.U32.AND P2, PT, R0, 0xed4, PT ;  /* 0x00000ed40000780c */ /* 0x000fc80003f44070 */
[----:B------:R-:W-:-:S04]  /*0190*/  ISETP.GT.U32.AND P0, PT, R4, 0xed4, PT ;  /* 0x00000ed40400780c */ /* 0x000fc80003f04070 */
[----:B------:R-:W-:Y:S01]  /*01a0*/  ISETP.GT.U32.OR P0, PT, R18, 0xff, P0 ;  /* 0x000000ff1200780c */ /* 0x000fe20000704470 */
[----:B0-----:R-:W-:-:S05]  /*01b0*/  IMAD.WIDE R2, R5, 0x4, R2 ;  /* 0x0000000405027825 */ /* 0x001fca00078e0202 */
[----:B------:R-:W2:Y:S07]  /*01c0*/  @!P2 LDG.E.CONSTANT R5, desc[UR8][R2.64] ;  /* 0x000000080205a981 */ /* 0x000eae000c1e9900 */
[----:B------:R-:W3:Y:S01]  /*01d0*/  @!P0 LDG.E.CONSTANT R13, desc[UR8][R2.64+0x2000] ;  /* 0x00200008020d8981 */ /* 0x000ee2000c1e9900 */
[----:B------:R-:W-:Y:S01]  /*01e0*/  UIADD3 UR5, UPT, UPT, UR4, 0x400, URZ ;  /* 0x0000040004057890 */ /* 0x000fe2000fffe0ff */
[----:B------:R-:W-:-:S03]  /*01f0*/  IMAD R0, R8, 0x30, R9 ;  /* 0x0000003008007824 */ /* 0x000fc600078e0209 */
[----:B------:R-:W-:-:S06]  /*0200*/  ULEA UR5, UR6, UR5, 0x18 ;  /* 0x0000000506057291 */ /* 0x000fcc000f8ec0ff */
[----:B------:R-:W-:-:S05]  /*0210*/  LEA R0, R0, UR5, 0x2 ;  /* 0x0000000500007c11 */ /* 0x000fca000f8e10ff */
[----:B--2---:R1:W-:Y:S04]  /*0220*/  @!P2 STS [R0], R5 ;  /* 0x000000050000a388 */ /* 0x0043e80000000800 */
[----:B---3--:R1:W-:Y:S02]  /*0230*/  @!P0 STS [R0+0x600], R13 ;  /* 0x0006000d00008388 */ /* 0x0083e40000000800 */
.L_x_1:
[----:B------:R-:W-:Y:S05]  /*0240*/  BSYNC.RECONVERGENT B0 ;  /* 0x0000000000007941 */ /* 0x000fea0003800200 */
.L_x_0:
[----:B------:R-:W-:Y:S01]  /*0250*/  BAR.SYNC.DEFER_BLOCKING 0x0 ;  /* 0x0000000000007b1d */ /* 0x000fe20000010000 */
[----:B------:R-:W-:Y:S01]  /*0260*/  UIADD3 UR4, UPT, UPT, UR4, 0x400, URZ ;  /* 0x0000040004047890 */ /* 0x000fe2000fffe0ff */
[----:B------:R-:W-:Y:S01]  /*0270*/  IMAD R12, R7, 0x30, R6 ;  /* 0x00000030070c7824 */ /* 0x000fe200078e0206 */
[----:B------:R-:W-:Y:S02]  /*0280*/  LEA R10, R6, UR7, 0x2 ;  /* 0x00000007060a7c11 */ /* 0x000fe4000f8e10ff */
[----:B------:R-:W-:Y:S01]  /*0290*/  ULEA UR4, UR6, UR4, 0x18 ;  /* 0x0000000406047291 */ /* 0x000fe2000f8ec0ff */
[----:B------:R-:W-:Y:S05]  /*02a0*/  BSSY.RECONVERGENT B0, `(.L_x_2) ;  /* 0x000001b000007945 */ /* 0x000fea0003800200 */
[----:B------:R-:W-:Y:S01]  /*02b0*/  LEA R12, R12, UR4, 0x2 ;  /* 0x000000040c0c7c11 */ /* 0x000fe2000f8e10ff */
[----:B-1----:R-:W-:Y:S04]  /*02c0*/  LDS R0, [R10] ;  /* 0x000000000a007984 */ /* 0x002fe80000000800 */
[----:B------:R-:W1:Y:S04]  /*02d0*/  LDS R3, [R12] ;  /* 0x000000000c037984 */ /* 0x000e680000000800 */
[----:B------:R2:W3:Y:S04]  /*02e0*/  LDS R13, [R10+0x40] ;  /* 0x000040000a0d7984 */ /* 0x0004e80000000800 */
[----:B------:R2:W4:Y:S01]  /*02f0*/  LDS R14, [R12+0x40] ;  /* 0x000040000c0e7984 */ /* 0x0005220000000800 */
[----:B-1----:R-:W-:Y:S01]  /*0300*/  FFMA R0, R0, R3, RZ ;  /* 0x0000000300007223 */ /* 0x002fe200000000ff */
[----:B------:R-:W-:Y:S06]  /*0310*/  BAR.SYNC.DEFER_BLOCKING 0x0 ;  /* 0x0000000000007b1d */ /* 0x000fec0000010000 */
[----:B--2---:R-:W-:Y:S05]  /*0320*/  @P1 BRA `(.L_x_3) ;  /* 0x0000000000481947 */ /* 0x004fea0003800000 */
[----:B------:R-:W1:Y:S01]  /*0330*/  LDCU.64 UR6, c[0x0][0x388] ;  /* 0x00007100ff0677ac */ /* 0x000e620008000a00 */
[----:B0-----:R-:W-:-:S04]  /*0340*/  IMAD R2, R11, 0x10, R8 ;  /* 0x000000100b027824 */ /* 0x001fc800078e0208 */
[C---:B------:R-:W-:Y:S01]  /*0350*/  VIADD R3, R2.reuse, 0x8 ;  /* 0x0000000802037836 */ /* 0x040fe20000000000 */
[----:B------:R-:W-:-:S04]  /*0360*/  ISETP.GT.U32.AND P3, PT, R2, 0xed4, PT ;  /* 0x00000ed40200780c */ /* 0x000fc80003f64070 */
[----:B------:R-:W-:Y:S02]  /*0370*/  ISETP.GT.U32.AND P0, PT, R3, 0xed4, PT ;  /* 0x00000ed40300780c */ /* 0x000fe40003f04070 */
[----:B------:R-:W-:Y:S02]  /*0380*/  LEA R3, P2, R8, R17, 0x8 ;  /* 0x0000001108037211 */ /* 0x000fe400078440ff */
[----:B------:R-:W-:Y:S02]  /*0390*/  ISETP.GT.U32.OR P0, PT, R18, 0xff, P0 ;  /* 0x000000ff1200780c */ /* 0x000fe40000704470 */
[----:B------:R-:W-:Y:S02]  /*03a0*/  LEA.HI.X.SX32 R4, R17, RZ, 0x1, P2 ;  /* 0x000000ff11047211 */ /* 0x000fe400010f0eff */
[----:B-1----:R-:W-:-:S04]  /*03b0*/  LEA R2, P2, R3, UR6, 0x2 ;  /* 0x0000000603027c11 */ /* 0x002fc8000f8410ff */
[----:B------:R-:W-:-:S05]  /*03c0*/  LEA.HI.X R3, R3, UR7, R4, 0x2, P2 ;  /* 0x0000000703037c11 */ /* 0x000fca00090f1404 */
[----:B------:R-:W2:Y:S04]  /*03d0*/  @!P3 LDG.E.CONSTANT R4, desc[UR8][R2.64+0x80] ;  /* 0x000080080204b981 */ /* 0x000ea8000c1e9900 */
[----:B------:R-:W5:Y:S01]  /*03e0*/  @!P0 LDG.E.CONSTANT R5, desc[UR8][R2.64+0x2080] ;  /* 0x0020800802058981 */ /* 0x000f62000c1e9900 */
[C-C-:B------:R-:W-:Y:S02]  /*03f0*/  @!P3 IMAD R15, R8.reuse, 0x30, R9.reuse ;  /* 0x00000030080fb824 */ /* 0x140fe400078e0209 */
[----:B------:R-:W-:-:S03]  /*0400*/  @!P0 IMAD R16, R8, 0x30, R9 ;  /* 0x0000003008108824 */ /* 0x000fc600078e0209 */
[----:B------:R-:W-:Y:S02]  /*0410*/  @!P3 LEA R15, R15, UR4, 0x2 ;  /* 0x000000040f0fbc11 */ /* 0x000fe4000f8e10ff */
[----:B------:R-:W-:-:S03]  /*0420*/  @!P0 LEA R16, R16, UR4, 0x2 ;  /* 0x0000000410108c11 */ /* 0x000fc6000f8e10ff */
[----:B--2---:R1:W-:Y:S04]  /*0430*/  @!P3 STS [R15], R4 ;  /* 0x000000040f00b388 */ /* 0x0043e80000000800 */
[----:B-----5:R1:W-:Y:S02]  /*0440*/  @!P0 STS [R16+0x600], R5 ;  /* 0x0006000510008388 */ /* 0x0203e40000000800 */
.L_x_3:
[----:B------:R-:W-:Y:S05]  /*0450*/  BSYNC.RECONVERGENT B0 ;  /* 0x0000000000007941 */ /* 0x000fea0003800200 */
.L_x_2:
[----:B------:R-:W-:Y:S06]  /*0460*/  BAR.SYNC.DEFER_BLOCKING 0x0 ;  /* 0x0000000000007b1d */ /* 0x000fec0000010000 */
[----:B------:R-:W-:Y:S01]  /*0470*/  BSSY.RECONVERGENT B0, `(.L_x_4) ;  /* 0x000001f000007945 */ /* 0x000fe20003800200 */
[----:B------:R2:W0:Y:S04]  /*0480*/  LDS R19, [R10+0x80] ;  /* 0x000080000a137984 */ /* 0x0004280000000800 */
[----:B------:R2:W0:Y:S04]  /*0490*/  LDS R20, [R12] ;  /* 0x000000000c147984 */ /* 0x0004280000000800 */
[----:B-1----:R2:W1:Y:S04]  /*04a0*/  LDS R15, [R10+0xc0] ;  /* 0x0000c0000a0f7984 */ /* 0x0024680000000800 */
[----:B------:R2:W0:Y:S01]  /*04b0*/  LDS R16, [R12+0x40] ;  /* 0x000040000c107984 */ /* 0x0004220000000800 */
[----:B------:R-:W-:Y:S06]  /*04c0*/  BAR.SYNC.DEFER_BLOCKING 0x0 ;  /* 0x0000000000007b1d */ /* 0x000fec0000010000 */
[----:B------:R-:W-:Y:S05]  /*04d0*/  @P1 BRA `(.L_x_5) ;  /* 0x0000000000601947 */ /* 0x000fea0003800000 */
[----:B0-----:R-:W-:-:S04]  /*04e0*/  IMAD R2, R11, 0x10, R8 ;  /* 0x000000100b027824 */ /* 0x001fc800078e0208 */
[C---:B------:R-:W-:Y:S01]  /*04f0*/  VIADD R3, R2.reuse, 0x8 ;  /* 0x0000000802037836 */ /* 0x040fe20000000000 */
[----:B------:R-:W-:-:S04]  /*0500*/  ISETP.GT.U32.AND P2, PT, R2, 0xed4, PT ;  /* 0x00000ed40200780c */ /* 0x000fc80003f44070 */
[----:B------:R-:W-:-:S04]  /*0510*/  ISETP.GT.U32.AND P0, PT, R3, 0xed4, PT ;  /* 0x00000ed40300780c */ /* 0x000fc80003f04070 */
[----:B------:R-:W-:-:S05]  /*0520*/  ISETP.GT.U32.OR P0, PT, R18, 0xff, P0 ;  /* 0x000000ff1200780c */ /* 0x000fca0000704470 */
[----:B------:R-:W0:Y:S01]  /*0530*/  @!P2 LDC.64 R2, c[0x0][0x388] ;  /* 0x0000e200ff02ab82 */ /* 0x000e220000000a00 */
[----:B------:R-:W-:-:S04]  /*0540*/  @!P2 LEA R23, P4, R8, R17, 0x8 ;  /* 0x000000110817a211 */ /* 0x000fc800078840ff */
[----:B------:R-:W-:-:S03]  /*0550*/  @!P2 LEA.HI.X.SX32 R26, R17, RZ, 0x1, P4 ;  /* 0x000000ff111aa211 */ /* 0x000fc600020f0eff */
[----:B------:R-:W5:Y:S01]  /*0560*/  @!P0 LDC.64 R4, c[0x0][0x388] ;  /* 0x0000e200ff048b82 */ /* 0x000f620000000a00 */
[----:B------:R-:W-:-:S05]  /*0570*/  @!P0 VIADD R22, R8, 0x8 ;  /* 0x0000000808168836 */ /* 0x000fca0000000000 */
[----:B------:R-:W-:-:S04]  /*0580*/  @!P0 LEA R21, P3, R22, R17, 0x8 ;  /* 0x0000001116158211 */ /* 0x000fc800078640ff */
[----:B------:R-:W-:Y:S02]  /*0590*/  @!P0 LEA.HI.X.SX32 R24, R17, RZ, 0x1, P3 ;  /* 0x000000ff11188211 */ /* 0x000fe400018f0eff */
[----:B0-----:R-:W-:-:S04]  /*05a0*/  @!P2 LEA R2, P5, R23, R2, 0x2 ;  /* 0x000000021702a211 */ /* 0x001fc800078a10ff */
[----:B------:R-:W-:Y:S02]  /*05b0*/  @!P2 LEA.HI.X R3, R23, R3, R26, 0x2, P5 ;  /* 0x000000031703a211 */ /* 0x000fe400028f141a */
[----:B-----5:R-:W-:-:S03]  /*05c0*/  @!P0 LEA R4, P4, R21, R4, 0x2 ;  /* 0x0000000415048211 */ /* 0x020fc600078810ff */
[----:B------:R-:W5:Y:S01]  /*05d0*/  @!P2 LDG.E.CONSTANT R2, desc[UR8][R2.64+0x100] ;  /* 0x000100080202a981 */ /* 0x000f62000c1e9900 */
[----:B------:R-:W-:-:S05]  /*05e0*/  @!P0 LEA.HI.X R5, R21, R5, R24, 0x2, P4 ;  /* 0x0000000515058211 */ /* 0x000fca00020f1418 */
[----:B------:R-:W2:Y:S01]  /*05f0*/  @!P0 LDG.E.CONSTANT R4, desc[UR8][R4.64+0x100] ;  /* 0x0001000804048981 */ /* 0x000ea2000c1e9900 */
[--C-:B------:R-:W-:Y:S02]  /*0600*/  @!P2 IMAD R21, R8, 0x30, R9.reuse ;  /* 0x000000300815a824 */ /* 0x100fe400078e0209 */
[----:B------:R-:W-:-:S03]  /*0610*/  @!P0 IMAD R22, R22, 0x30, R9 ;  /* 0x0000003016168824 */ /* 0x000fc600078e0209 */
[----:B------:R-:W-:Y:S02]  /*0620*/  @!P2 LEA R23, R21, UR4, 0x2 ;  /* 0x000000041517ac11 */ /* 0x000fe4000f8e10ff */
[----:B------:R-:W-:-:S03]  /*0630*/  @!P0 LEA R21, R22, UR4, 0x2 ;  /* 0x0000000416158c11 */ /* 0x000fc6000f8e10ff */
[----:B-----5:R0:W-:Y:S04]  /*0640*/  @!P2 STS [R23], R2 ;  /* 0x000000021700a388 */ /* 0x0201e80000000800 */
[----:B--2---:R0:W-:Y:S02]  /*0650*/  @!P0 STS [R21], R4 ;  /* 0x0000000415008388 */ /* 0x0041e40000000800 */
.L_x_5:
[----:B------:R-:W-:Y:S05]  /*0660*/  BSYNC.RECONVERGENT B0 ;  /* 0x0000000000007941 */ /* 0x000fea0003800200 */
.L_x_4:
[----:B------:R-:W-:Y:S01]  /*0670*/  BAR.SYNC.DEFER_BLOCKING 0x0 ;  /* 0x0000000000007b1d */ /* 0x000fe20000010000 */
[----:B---34-:R-:W-:-:S04]  /*0680*/  FFMA R0, R13, R14, R0 ;  /* 0x0000000e0d007223 */ /* 0x018fc80000000000 */
[----:B0-----:R-:W-:Y:S01]  /*0690*/  FFMA R0, R19, R20, R0 ;  /* 0x0000001413007223 */ /* 0x001fe20000000000 */
[----:B------:R-:W-:Y:S03]  /*06a0*/  BSSY.RECONVERGENT B0, `(.L_x_6) ;  /* 0x0000021000007945 */ /* 0x000fe60003800200 */
[----:B-1----:R-:W-:Y:S01]  /*06b0*/  FFMA R0, R15, R16, R0 ;  /* 0x000000100f007223 */ /* 0x002fe20000000000 */
[----:B------:R-:W-:Y:S04]  /*06c0*/  LDS R3, [R10+0x100] ;  /* 0x000100000a037984 */ /* 0x000fe80000000800 */
[----:B------:R-:W0:Y:S04]  /*06d0*/  LDS R2, [R12] ;  /* 0x000000000c027984 */ /* 0x000e280000000800 */
[----:B------:R1:W3:Y:S04]  /*06e0*/  LDS R15, [R10+0x140] ;  /* 0x000140000a0f7984 */ /* 0x0002e80000000800 */
[----:B------:R1:W4:Y:S01]  /*06f0*/  LDS R13, [R12+0x40] ;  /* 0x000040000c0d7984 */ /* 0x0003220000000800 */
[----:B0-----:R-:W-:Y:S01]  /*0700*/  FFMA R0, R3, R2, R0 ;  /* 0x0000000203007223 */ /* 0x001fe20000000000 */
[----:B------:R-:W-:Y:S06]  /*0710*/  BAR.SYNC.DEFER_BLOCKING 0x0 ;  /* 0x0000000000007b1d */ /* 0x000fec0000010000 */
[----:B-1----:R-:W-:Y:S05]  /*0720*/  @P1 BRA `(.L_x_7) ;  /* 0x0000000000601947 */ /* 0x002fea0003800000 */
[----:B------:R-:W-:-:S04]  /*0730*/  IMAD R2, R11, 0x10, R8 ;  /* 0x000000100b027824 */ /* 0x000fc800078e0208 */
[C---:B------:R-:W-:Y:S01]  /*0740*/  VIADD R3, R2.reuse, 0x8 ;  /* 0x0000000802037836 */ /* 0x040fe20000000000 */
[----:B------:R-:W-:-:S04]  /*0750*/  ISETP.GT.U32.AND P2, PT, R2, 0xed4, PT ;  /* 0x00000ed40200780c */ /* 0x000fc80003f44070 */
[----:B------:R-:W-:-:S04]  /*0760*/  ISETP.GT.U32.AND P0, PT, R3, 0xed4, PT ;  /* 0x00000ed40300780c */ /* 0x000fc80003f04070 */
[----:B------:R-:W-:-:S05]  /*0770*/  ISETP.GT.U32.OR P0, PT, R18, 0xff, P0 ;  /* 0x000000ff1200780c */ /* 0x000fca0000704470 */
[----:B------:R-:W0:Y:S01]  /*0780*/  @!P2 LDC.64 R2, c[0x0][0x388] ;  /* 0x0000e200ff02ab82 */ /* 0x000e220000000a00 */
[----:B------:R-:W-:-:S04]  /*0790*/  @!P2 LEA R14, P3, R8, R17, 0x8 ;  /* 0x00000011080ea211 */ /* 0x000fc800078640ff */
[----:B------:R-:W-:-:S03]  /*07a0*/  @!P2 LEA.HI.X.SX32 R16, R17, RZ, 0x1, P3 ;  /* 0x000000ff1110a211 */ /* 0x000fc600018f0eff */
[----:B------:R-:W1:Y:S01]  /*07b0*/  @!P0 LDC.64 R4, c[0x0][0x388] ;  /* 0x0000e200ff048b82 */ /* 0x000e620000000a00 */
[----:B------:R-:W-:-:S05]  /*07c0*/  @!P0 VIADD R20, R8, 0x8 ;  /* 0x0000000808148836 */ /* 0x000fca0000000000 */
[----:B------:R-:W-:-:S04]  /*07d0*/  @!P0 LEA R19, P4, R20, R17, 0x8 ;  /* 0x0000001114138211 */ /* 0x000fc800078840ff */
[----:B------:R-:W-:Y:S02]  /*07e0*/  @!P0 LEA.HI.X.SX32 R22, R17, RZ, 0x1, P4 ;  /* 0x000000ff11168211 */ /* 0x000fe400020f0eff */
[----:B0-----:R-:W-:-:S04]  /*07f0*/  @!P2 LEA R2, P3, R14, R2, 0x2 ;  /* 0x000000020e02a211 */ /* 0x001fc800078610ff */
[----:B------:R-:W-:Y:S02]  /*0800*/  @!P2 LEA.HI.X R3, R14, R3, R16, 0x2, P3 ;  /* 0x000000030e03a211 */ /* 0x000fe400018f1410 */
[----:B-1----:R-:W-:-:S03]  /*0810*/  @!P0 LEA R4, P4, R19, R4, 0x2 ;  /* 0x0000000413048211 */ /* 0x002fc600078810ff */
        /* <DEDUP_REMOVED lines=9> */
.L_x_7:
[----:B------:R-:W-:Y:S05]  /*08b0*/  BSYNC.RECONVERGENT B0 ;  /* 0x0000000000007941 */ /* 0x000fea0003800200 */
.L_x_6:
[----:B------:R-:W-:Y:S06]  /*08c0*/  BAR.SYNC.DEFER_BLOCKING 0x0 ;  /* 0x0000000000007b1d */ /* 0x000fec0000010000 */
[----:B------:R-:W-:Y:S01]  /*08d0*/  BSSY.RECONVERGENT B0, `(.L_x_8) ;  /* 0x000001f000007945 */ /* 0x000fe20003800200 */
[----:B------:R1:W1:Y:S04]  /*08e0*/  LDS R16, [R10+0x180] ;  /* 0x000180000a107984 */ /* 0x0002680000000800 */
[----:B0-----:R0:W0:Y:S04]  /*08f0*/  LDS R21, [R12] ;  /* 0x000000000c157984 */ /* 0x0010280000000800 */
[----:B------:R0:W0:Y:S04]  /*0900*/  LDS R14, [R10+0x1c0] ;  /* 0x0001c0000a0e7984 */ /* 0x0000280000000800 */
[----:B------:R0:W0:Y:S01]  /*0910*/  LDS R19, [R12+0x40] ;  /* 0x000040000c137984 */ /* 0x0000220000000800 */
[----:B------:R-:W-:Y:S06]  /*0920*/  BAR.SYNC.DEFER_BLOCKING 0x0 ;  /* 0x0000000000007b1d */ /* 0x000fec0000010000 */
[----:B------:R-:W-:Y:S05]  /*0930*/  @P1 BRA `(.L_x_9) ;  /* 0x0000000000601947 */ /* 0x000fea0003800000 */
[----:B------:R-:W-:-:S04]  /*0940*/  IMAD R2, R11, 0x10, R8 ;  /* 0x000000100b027824 */ /* 0x000fc800078e0208 */
[C---:B------:R-:W-:Y:S01]  /*0950*/  VIADD R3, R2.reuse, 0x8 ;  /* 0x0000000802037836 */ /* 0x040fe20000000000 */
[----:B------:R-:W-:-:S04]  /*0960*/  ISETP.GT.U32.AND P2, PT, R2, 0xed4, PT ;  /* 0x00000ed40200780c */ /* 0x000fc80003f44070 */
[----:B------:R-:W-:-:S04]  /*0970*/  ISETP.GT.U32.AND P0, PT, R3, 0xed4, PT ;  /* 0x00000ed40300780c */ /* 0x000fc80003f04070 */
[----:B------:R-:W-:-:S05]  /*0980*/  ISETP.GT.U32.OR P0, PT, R18, 0xff, P0 ;  /* 0x000000ff1200780c */ /* 0x000fca0000704470 */
[----:B------:R-:W5:Y:S01]  /*0990*/  @!P2 LDC.64 R2, c[0x0][0x388] ;  /* 0x0000e200ff02ab82 */ /* 0x000f620000000a00 */
[----:B------:R-:W-:-:S04]  /*09a0*/  @!P2 LEA R22, P4, R8, R17, 0x8 ;  /* 0x000000110816a211 */ /* 0x000fc800078840ff */
[----:B------:R-:W-:-:S03]  /*09b0*/  @!P2 LEA.HI.X.SX32 R23, R17, RZ, 0x1, P4 ;  /* 0x000000ff1117a211 */ /* 0x000fc600020f0eff */
[----:B------:R-:W2:Y:S01]  /*09c0*/  @!P0 LDC.64 R4, c[0x0][0x388] ;  /* 0x0000e200ff048b82 */ /* 0x000ea20000000a00 */
[----:B------:R-:W-:-:S05]  /*09d0*/  @!P0 VIADD R20, R8, 0x8 ;  /* 0x0000000808148836 */ /* 0x000fca0000000000 */
[----:B------:R-:W-:-:S04]  /*09e0*/  @!P0 LEA R24, P3, R20, R17, 0x8 ;  /* 0x0000001114188211 */ /* 0x000fc800078640ff */
[----:B------:R-:W-:Y:S02]  /*09f0*/  @!P0 LEA.HI.X.SX32 R25, R17, RZ, 0x1, P3 ;  /* 0x000000ff11198211 */ /* 0x000fe400018f0eff */
[----:B-----5:R-:W-:-:S04]  /*0a00*/  @!P2 LEA R2, P4, R22, R2, 0x2 ;  /* 0x000000021602a211 */ /* 0x020fc800078810ff */
[----:B------:R-:W-:Y:S02]  /*0a10*/  @!P2 LEA.HI.X R3, R22, R3, R23, 0x2, P4 ;  /* 0x000000031603a211 */ /* 0x000fe400020f1417 */
[----:B--2---:R-:W-:-:S03]  /*0a20*/  @!P0 LEA R4, P5, R24, R4, 0x2 ;  /* 0x0000000418048211 */ /* 0x004fc600078a10ff */
[----:B------:R-:W2:Y:S01]  /*0a30*/  @!P2 LDG.E.CONSTANT R2, desc[UR8][R2.64+0x200] ;  /* 0x000200080202a981 */ /* 0x000ea2000c1e9900 */
[----:B------:R-:W-:-:S05]  /*0a40*/  @!P0 LEA.HI.X R5, R24, R5, R25, 0x2, P5 ;  /* 0x0000000518058211 */ /* 0x000fca00028f1419 */
[----:B------:R-:W5:Y:S01]  /*0a50*/  @!P0 LDG.E.CONSTANT R4, desc[UR8][R4.64+0x200] ;  /* 0x0002000804048981 */ /* 0x000f62000c1e9900 */
[--C-:B------:R-:W-:Y:S02]  /*0a60*/  @!P2 IMAD R22, R8, 0x30, R9.reuse ;  /* 0x000000300816a824 */ /* 0x100fe400078e0209 */
[----:B------:R-:W-:-:S03]  /*0a70*/  @!P0 IMAD R20, R20, 0x30, R9 ;  /* 0x0000003014148824 */ /* 0x000fc600078e0209 */
[----:B------:R-:W-:Y:S02]  /*0a80*/  @!P2 LEA R23, R22, UR4, 0x2 ;  /* 0x000000041617ac11 */ /* 0x000fe4000f8e10ff */
[----:B------:R-:W-:-:S03]  /*0a90*/  @!P0 LEA R25, R20, UR4, 0x2 ;  /* 0x0000000414198c11 */ /* 0x000fc6000f8e10ff */
[----:B--2---:R2:W-:Y:S04]  /*0aa0*/  @!P2 STS [R23], R2 ;  /* 0x000000021700a388 */ /* 0x0045e80000000800 */
[----:B-----5:R2:W-:Y:S02]  /*0ab0*/  @!P0 STS [R25], R4 ;  /* 0x0000000419008388 */ /* 0x0205e40000000800 */
.L_x_9:
[----:B------:R-:W-:Y:S05]  /*0ac0*/  BSYNC.RECONVERGENT B0 ;  /* 0x0000000000007941 */ /* 0x000fea0003800200 */
.L_x_8:
[----:B------:R-:W-:Y:S01]  /*0ad0*/  BAR.SYNC.DEFER_BLOCKING 0x0 ;  /* 0x0000000000007b1d */ /* 0x000fe20000010000 */
[----:B---34-:R-:W-:-:S04]  /*0ae0*/  FFMA R13, R15, R13, R0 ;  /* 0x0000000d0f0d7223 */ /* 0x018fc80000000000 */
[----:B01----:R-:W-:Y:S01]  /*0af0*/  FFMA R13, R16, R21, R13 ;  /* 0x00000015100d7223 */ /* 0x003fe2000000000d */
[----:B------:R-:W-:Y:S03]  /*0b00*/  BSSY.RECONVERGENT B0, `(.L_x_10) ;  /* 0x0000022000007945 */ /* 0x000fe60003800200 */
[----:B------:R-:W-:Y:S01]  /*0b10*/  FFMA R13, R14, R19, R13 ;  /* 0x000000130e0d7223 */ /* 0x000fe2000000000d */
[----:B--2---:R-:W-:Y:S04]  /*0b20*/  LDS R2, [R10+0x200] ;  /* 0x000200000a027984 */ /* 0x004fe80000000800 */
[----:B------:R-:W0:Y:S04]  /*0b30*/  LDS R3, [R12] ;  /* 0x000000000c037984 */ /* 0x000e280000000800 */
[----:B------:R-:W-:Y:S04]  /*0b40*/  LDS R5, [R10+0x240] ;  /* 0x000240000a057984 */ /* 0x000fe80000000800 */
[----:B------:R-:W1:Y:S01]  /*0b50*/  LDS R4, [R12+0x40] ;  /* 0x000040000c047984 */ /* 0x000e620000000800 */
[----:B0-----:R-:W-:-:S04]  /*0b60*/  FFMA R0, R2, R3, R13 ;  /* 0x0000000302007223 */ /* 0x001fc8000000000d */
[----:B-1----:R-:W-:Y:S01]  /*0b70*/  FFMA R0, R5, R4, R0 ;  /* 0x0000000405007223 */ /* 0x002fe20000000000 */
[----:B------:R-:W-:Y:S06]  /*0b80*/  BAR.SYNC.DEFER_BLOCKING 0x0 ;  /* 0x0000000000007b1d */ /* 0x000fec0000010000 */
[----:B------:R-:W-:Y:S05]  /*0b90*/  @P1 BRA `(.L_x_11) ;  /* 0x0000000000601947 */ /* 0x000fea0003800000 */
        /* <DEDUP_REMOVED lines=15> */
[----:B------:R-:W2:Y:S01]  /*0c90*/  @!P2 LDG.E.CONSTANT R14, desc[UR8][R14.64+0x280] ;  /* 0x000280080e0ea981 */ /* 0x000ea2000c1e9900 */
[----:B------:R-:W-:-:S05]  /*0ca0*/  @!P0 LEA.HI.X R3, R19, R5, R22, 0x2, P4 ;  /* 0x0000000513038211 */ /* 0x000fca00020f1416 */
[----:B------:R-:W3:Y:S01]  /*0cb0*/  @!P0 LDG.E.CONSTANT R2, desc[UR8][R2.64+0x280] ;  /* 0x0002800802028981 */ /* 0x000ee2000c1e9900 */
[--C-:B------:R-:W-:Y:S02]  /*0cc0*/  @!P2 IMAD R4, R8, 0x30, R9.reuse ;  /* 0x000000300804a824 */ /* 0x100fe400078e0209 */
[----:B------:R-:W-:-:S03]  /*0cd0*/  @!P0 IMAD R20, R20, 0x30, R9 ;  /* 0x0000003014148824 */ /* 0x000fc600078e0209 */
[----:B------:R-:W-:Y:S02]  /*0ce0*/  @!P2 LEA R5, R4, UR4, 0x2 ;  /* 0x000000040405ac11 */ /* 0x000fe4000f8e10ff */
[----:B------:R-:W-:-:S03]  /*0cf0*/  @!P0 LEA R13, R20, UR4, 0x2 ;  /* 0x00000004140d8c11 */ /* 0x000fc6000f8e10ff */
[----:B--2---:R0:W-:Y:S04]  /*0d00*/  @!P2 STS [R5], R14 ;  /* 0x0000000e0500a388 */ /* 0x0041e80000000800 */
[----:B---3--:R0:W-:Y:S02]  /*0d10*/  @!P0 STS [R13], R2 ;  /* 0x000000020d008388 */ /* 0x0081e40000000800 */
.L_x_11:
[----:B------:R-:W-:Y:S05]  /*0d20*/  BSYNC.RECONVERGENT B0 ;  /* 0x0000000000007941 */ /* 0x000fea0003800200 */
.L_x_10:
[----:B------:R-:W-:Y:S06]  /*0d30*/  BAR.SYNC.DEFER_BLOCKING 0x0 ;  /* 0x0000000000007b1d */ /* 0x000fec0000010000 */
[----:B------:R-:W-:Y:S01]  /*0d40*/  BSSY.RECONVERGENT B0, `(.L_x_12) ;  /* 0x000001f000007945 */ /* 0x000fe20003800200 */
[----:B0-----:R0:W1:Y:S04]  /*0d50*/  LDS R13, [R10+0x280] ;  /* 0x000280000a0d7984 */ /* 0x0010680000000800 */
[----:B------:R0:W2:Y:S04]  /*0d60*/  LDS R14, [R12] ;  /* 0x000000000c0e7984 */ /* 0x0000a80000000800 */
[----:B------:R0:W3:Y:S04]  /*0d70*/  LDS R15, [R10+0x2c0] ;  /* 0x0002c0000a0f7984 */ /* 0x0000e80000000800 */
[----:B------:R0:W4:Y:S01]  /*0d80*/  LDS R16, [R12+0x40] ;  /* 0x000040000c107984 */ /* 0x0001220000000800 */
        /* <DEDUP_REMOVED lines=10> */
[----:B------:R-:W0:Y:S01]  /*0e30*/  @!P0 LDC.64 R4, c[0x0][0x388] ;  /* 0x0000e200ff048b82 */ /* 0x000e220000000a00 */
[----:B------:R-:W-:-:S05]  /*0e40*/  @!P0 VIADD R20, R8, 0x8 ;  /* 0x0000000808148836 */ /* 0x000fca0000000000 */
[----:B------:R-:W-:-:S04]  /*0e50*/  @!P0 LEA R21, P4, R20, R17, 0x8 ;  /* 0x0000001114158211 */ /* 0x000fc800078840ff */
[----:B------:R-:W-:Y:S02]  /*0e60*/  @!P0 LEA.HI.X.SX32 R24, R17, RZ, 0x1, P4 ;  /* 0x000000ff11188211 */ /* 0x000fe400020f0eff */
[----:B-----5:R-:W-:-:S04]  /*0e70*/  @!P2 LEA R2, P3, R19, R2, 0x2 ;  /* 0x000000021302a211 */ /* 0x020fc800078610ff */
[----:B------:R-:W-:Y:S02]  /*0e80*/  @!P2 LEA.HI.X R3, R19, R3, R22, 0x2, P3 ;  /* 0x000000031303a211 */ /* 0x000fe400018f1416 */
[----:B0-----:R-:W-:-:S03]  /*0e90*/  @!P0 LEA R4, P4, R21, R4, 0x2 ;  /* 0x0000000415048211 */ /* 0x001fc600078810ff */
        /* <DEDUP_REMOVED lines=9> */
.L_x_13:
[----:B------:R-:W-:Y:S05]  /*0f30*/  BSYNC.RECONVERGENT B0 ;  /* 0x0000000000007941 */ /* 0x000fea0003800200 */
.L_x_12:
[----:B------:R-:W-:Y:S06]  /*0f40*/  BAR.SYNC.DEFER_BLOCKING 0x0 ;  /* 0x0000000000007b1d */ /* 0x000fec0000010000 */
[----:B------:R-:W-:Y:S01]  /*0f50*/  BSSY.RECONVERGENT B0, `(.L_x_14) ;  /* 0x000001f000007945 */ /* 0x000fe20003800200 */
[----:B0-----:R0:W0:Y:S04]  /*0f60*/  LDS R21, [R10+0x300] ;  /* 0x000300000a157984 */ /* 0x0010280000000800 */
[----:B------:R0:W0:Y:S04]  /*0f70*/  LDS R22, [R12] ;  /* 0x000000000c167984 */ /* 0x0000280000000800 */
        /* <DEDUP_REMOVED lines=12> */
[----:B------:R-:W1:Y:S01]  /*1040*/  @!P0 LDC.64 R4, c[0x0][0x388] ;  /* 0x0000e200ff048b82 */ /* 0x000e620000000a00 */
[----:B------:R-:W-:-:S05]  /*1050*/  @!P0 VIADD R18, R8, 0x8 ;  /* 0x0000000808128836 */ /* 0x000fca0000000000 */
[----:B------:R-:W-:-:S04]  /*1060*/  @!P0 LEA R23, P4, R18, R17, 0x8 ;  /* 0x0000001112178211 */ /* 0x000fc800078840ff */
[----:B------:R-:W-:Y:S02]  /*1070*/  @!P0 LEA.HI.X.SX32 R26, R17, RZ, 0x1, P4 ;  /* 0x000000ff111a8211 */ /* 0x000fe400020f0eff */
[----:B-----5:R-:W-:-:S04]  /*1080*/  @!P1 LEA R2, P3, R24, R2, 0x2 ;  /* 0x0000000218029211 */ /* 0x020fc800078610ff */
        /* <DEDUP_REMOVED lines=11> */
.L_x_15:
[----:B------:R-:W-:Y:S05]  /*1140*/  BSYNC.RECONVERGENT B0 ;  /* 0x0000000000007941 */ /* 0x000fea0003800200 */
.L_x_14:
[----:B------:R-:W-:Y:S01]  /*1150*/  BAR.SYNC.DEFER_BLOCKING 0x0 ;  /* 0x0000000000007b1d */ /* 0x000fe20000010000 */
[----:B-12---:R-:W-:Y:S01]  /*1160*/  FFMA R0, R13, R14, R0 ;  /* 0x0000000e0d007223 */ /* 0x006fe20000000000 */
[----:B------:R-:W-:-:S03]  /*1170*/  IMAD R7, R11, 0x10, R7 ;  /* 0x000000100b077824 */ /* 0x000fc600078e0207 */
[----:B---34-:R-:W-:Y:S02]  /*1180*/  FFMA R0, R15, R16, R0 ;  /* 0x000000100f007223 */ /* 0x018fe40000000000 */
[----:B------:R-:W-:Y:S02]  /*1190*/  ISETP.GT.U32.AND P0, PT, R7, 0xed4, PT ;  /* 0x00000ed40700780c */ /* 0x000fe40003f04070 */
[----:B0-----:R-:W-:Y:S02]  /*11a0*/  FFMA R0, R21, R22, R0 ;  /* 0x0000001615007223 */ /* 0x001fe40000000000 */
[----:B------:R-:W-:Y:S02]  /*11b0*/  ISETP.NE.OR P0, PT, R6, RZ, P0 ;  /* 0x000000ff0600720c */ /* 0x000fe40000705670 */
[----:B------:R-:W-:Y:S01]  /*11c0*/  FFMA R0, R19, R20, R0 ;  /* 0x0000001413007223 */ /* 0x000fe20000000000 */
[----:B------:R-:W-:Y:S04]  /*11d0*/  LDS R3, [R10+0x380] ;  /* 0x000380000a037984 */ /* 0x000fe80000000800 */
[----:B------:R-:W0:Y:S04]  /*11e0*/  LDS R2, [R12] ;  /* 0x000000000c027984 */ /* 0x000e280000000800 */
[----:B------:R-:W-:Y:S04]  /*11f0*/  LDS R5, [R10+0x3c0] ;  /* 0x0003c0000a057984 */ /* 0x000fe80000000800 */
[----:B------:R-:W1:Y:S01]  /*1200*/  LDS R4, [R12+0x40] ;  /* 0x000040000c047984 */ /* 0x000e620000000800 */
[----:B0-----:R-:W-:-:S04]  /*1210*/  FFMA R0, R3, R2, R0 ;  /* 0x0000000203007223 */ /* 0x001fc80000000000 */
[----:B-1----:R-:W-:-:S05]  /*1220*/  FFMA R0, R5, R4, R0 ;  /* 0x0000000405007223 */ /* 0x002fca0000000000 */
[----:B------:R-:W0:Y:S02]  /*1230*/  SHFL.BFLY PT, R3, R0, 0x8, 0x1f ;  /* 0x0d001f0000037f89 */ /* 0x000e2400000e0000 */
[----:B0-----:R-:W-:-:S05]  /*1240*/  FADD R3, R0, R3 ;  /* 0x0000000300037221 */ /* 0x001fca0000000000 */
[----:B------:R-:W0:Y:S02]  /*1250*/  SHFL.BFLY PT, R2, R3, 0x4, 0x1f ;  /* 0x0c801f0003027f89 */ /* 0x000e2400000e0000 */
[----:B0-----:R-:W-:-:S05]  /*1260*/  FADD R2, R3, R2 ;  /* 0x0000000203027221 */ /* 0x001fca0000000000 */
[----:B------:R-:W0:Y:S02]  /*1270*/  SHFL.BFLY PT, R5, R2, 0x2, 0x1f ;  /* 0x0c401f0002057f89 */ /* 0x000e2400000e0000 */
[----:B0-----:R-:W-:-:S05]  /*1280*/  FADD R5, R2, R5 ;  /* 0x0000000502057221 */ /* 0x001fca0000000000 */
[----:B------:R0:W1:Y:S01]  /*1290*/  SHFL.BFLY PT, R4, R5, 0x1, 0x1f ;  /* 0x0c201f0005047f89 */ /* 0x00006200000e0000 */
[----:B------:R-:W-:Y:S06]  /*12a0*/  BAR.SYNC.DEFER_BLOCKING 0x0 ;  /* 0x0000000000007b1d */ /* 0x000fec0000010000 */
[----:B------:R-:W-:Y:S05]  /*12b0*/  @P0 EXIT ;  /* 0x000000000000094d */ /* 0x000fea0003800000 */
[----:B------:R-:W2:Y:S01]  /*12c0*/  LDC.64 R2, c[0x0][0x390] ;  /* 0x0000e400ff027b82 */ /* 0x000ea20000000a00 */
[----:B01----:R-:W-:Y:S01]  /*12d0*/  FADD R5, R5, R4 ;  /* 0x0000000405057221 */ /* 0x003fe20000000000 */
[----:B--2---:R-:W-:-:S05]  /*12e0*/  IMAD.WIDE.U32 R2, R7, 0x4, R2 ;  /* 0x0000000407027825 */ /* 0x004fca00078e0002 */
[----:B------:R-:W-:Y:S01]  /*12f0*/  STG.E desc[UR8][R2.64], R5 ;  /* 0x0000000502007986 */ /* 0x000fe2000c101908 */
[----:B------:R-:W-:Y:S05]  /*1300*/  EXIT ;  /* 0x000000000000794d */ /* 0x000fea0003800000 */
.L_x_16:
[----:B------:R-:W-:-:S00]  /*1310*/  BRA `(.L_x_16) ;  /* 0xfffffffc00fc7947 */ /* 0x000fc0000383ffff */
[----:B------:R-:W-:-:S00]  /*1320*/  NOP ;  /* 0x0000000000007918 */ /* 0x000fc00000000000 */
        /* <DEDUP_REMOVED lines=13> */
.L_x_17:


//--------------------- .nv.shared.default_function_kernel0 --------------------------
	.section	.nv.shared.default_function_kernel0,"aw",@nobits
	.sectionflags	@""
	.align	4
.nv.shared.default_function_kernel0:
	.zero		5120


//--------------------- .nv.shared.reserved.0     --------------------------
	.section	.nv.shared.reserved.0,"aw",@nobits
	.weak		__nv_reservedSMEM_offset_0_alias
	.size		__nv_reservedSMEM_offset_0_alias, 0, 64
	.other		__nv_reservedSMEM_offset_0_alias,@"STO_CUDA_RESERVED_SHARED STV_DEFAULT"
__nv_reservedSMEM_offset_0_alias:
	.zero		0
	.zero		64


//--------------------- .nv.constant0.default_function_kernel0 --------------------------
	.section	.nv.constant0.default_function_kernel0,"a",@progbits
	.sectionflags	@""
	.align	4
.nv.constant0.default_function_kernel0:
	.zero		920


//--------------------- SYMBOLS --------------------------

	.type		.nv.reservedSmem.offset0,@object
	.size		.nv.reservedSmem.offset0,0x4
	.type		.nv.reservedSmem.cap,@object
	.size		.nv.reservedSmem.cap,0x4
